//
// Generated by NVIDIA NVVM Compiler
//
// Compiler Build ID: CL-36424714
// Cuda compilation tools, release 13.0, V13.0.88
// Based on NVVM 20.0.0
//

.version 9.0
.target sm_100
.address_size 64

	// .globl	_Z10matrixMultiPKiS0_Pi

.visible .entry _Z10matrixMultiPKiS0_Pi(
	.param .u32 _Z10matrixMultiPKiS0_Pi_param_0,
	.param .u64 .ptr .align 1 _Z10matrixMultiPKiS0_Pi_param_1,
	.param .u64 .ptr .align 1 _Z10matrixMultiPKiS0_Pi_param_2,
	.param .u64 .ptr .align 1 _Z10matrixMultiPKiS0_Pi_param_3
)
{
	.reg .pred 	%p<10>;
	.reg .b32 	%r<108>;
	.reg .b64 	%rd<53>;

	ld.param.u32 	%r30, [_Z10matrixMultiPKiS0_Pi_param_0];
	ld.param.u64 	%rd11, [_Z10matrixMultiPKiS0_Pi_param_1];
	ld.param.u64 	%rd12, [_Z10matrixMultiPKiS0_Pi_param_2];
	cvta.to.global.u64 	%rd1, %rd12;
	cvta.to.global.u64 	%rd2, %rd11;
	mov.u32 	%r32, %ntid.y;
	mov.u32 	%r33, %ctaid.y;
	mov.u32 	%r34, %tid.y;
	mad.lo.s32 	%r35, %r32, %r33, %r34;
	mul.lo.s32 	%r1, %r30, %r35;
	mov.u32 	%r36, %ntid.x;
	mov.u32 	%r37, %ctaid.x;
	mov.u32 	%r38, %tid.x;
	mad.lo.s32 	%r2, %r36, %r37, %r38;
	setp.lt.s32 	%p1, %r30, 1;
	mov.b32 	%r107, 0;
	@%p1 bra 	$L__BB0_12;
	and.b32  	%r3, %r30, 7;
	setp.lt.u32 	%p2, %r30, 8;
	mov.b32 	%r102, 0;
	mov.u32 	%r107, %r102;
	@%p2 bra 	$L__BB0_4;
	and.b32  	%r102, %r30, 2147483640;
	neg.s32 	%r96, %r102;
	mul.wide.u32 	%rd13, %r30, 4;
	add.s64 	%rd3, %rd1, %rd13;
	mul.wide.u32 	%rd14, %r30, 8;
	add.s64 	%rd4, %rd1, %rd14;
	mul.wide.u32 	%rd15, %r30, 12;
	add.s64 	%rd5, %rd1, %rd15;
	mul.wide.u32 	%rd16, %r30, 16;
	add.s64 	%rd6, %rd1, %rd16;
	mul.wide.u32 	%rd17, %r30, 20;
	add.s64 	%rd7, %rd1, %rd17;
	mul.wide.u32 	%rd18, %r30, 24;
	add.s64 	%rd8, %rd1, %rd18;
	mul.wide.u32 	%rd19, %r30, 28;
	add.s64 	%rd9, %rd1, %rd19;
	mov.b32 	%r107, 0;
	mov.u32 	%r94, %r1;
	mov.u32 	%r95, %r2;
$L__BB0_3:
	.pragma "nounroll";
	mul.wide.s32 	%rd20, %r95, 4;
	add.s64 	%rd21, %rd3, %rd20;
	add.s64 	%rd22, %rd4, %rd20;
	add.s64 	%rd23, %rd5, %rd20;
	add.s64 	%rd24, %rd6, %rd20;
	add.s64 	%rd25, %rd7, %rd20;
	add.s64 	%rd26, %rd8, %rd20;
	add.s64 	%rd27, %rd9, %rd20;
	add.s64 	%rd28, %rd1, %rd20;
	mul.wide.s32 	%rd29, %r94, 4;
	add.s64 	%rd30, %rd2, %rd29;
	ld.global.u32 	%r42, [%rd30];
	ld.global.u32 	%r43, [%rd28];
	mad.lo.s32 	%r44, %r43, %r42, %r107;
	ld.global.u32 	%r45, [%rd30+4];
	ld.global.u32 	%r46, [%rd21];
	mad.lo.s32 	%r47, %r46, %r45, %r44;
	ld.global.u32 	%r48, [%rd30+8];
	ld.global.u32 	%r49, [%rd22];
	mad.lo.s32 	%r50, %r49, %r48, %r47;
	ld.global.u32 	%r51, [%rd30+12];
	ld.global.u32 	%r52, [%rd23];
	mad.lo.s32 	%r53, %r52, %r51, %r50;
	ld.global.u32 	%r54, [%rd30+16];
	ld.global.u32 	%r55, [%rd24];
	mad.lo.s32 	%r56, %r55, %r54, %r53;
	ld.global.u32 	%r57, [%rd30+20];
	ld.global.u32 	%r58, [%rd25];
	mad.lo.s32 	%r59, %r58, %r57, %r56;
	ld.global.u32 	%r60, [%rd30+24];
	ld.global.u32 	%r61, [%rd26];
	mad.lo.s32 	%r62, %r61, %r60, %r59;
	ld.global.u32 	%r63, [%rd30+28];
	ld.global.u32 	%r64, [%rd27];
	mad.lo.s32 	%r107, %r64, %r63, %r62;
	add.s32 	%r96, %r96, 8;
	shl.b32 	%r65, %r30, 3;
	add.s32 	%r95, %r95, %r65;
	add.s32 	%r94, %r94, 8;
	setp.ne.s32 	%p3, %r96, 0;
	@%p3 bra 	$L__BB0_3;
$L__BB0_4:
	setp.eq.s32 	%p4, %r3, 0;
	@%p4 bra 	$L__BB0_12;
	and.b32  	%r17, %r30, 3;
	setp.lt.u32 	%p5, %r3, 4;
	@%p5 bra 	$L__BB0_7;
	add.s32 	%r67, %r102, %r1;
	mul.wide.s32 	%rd31, %r67, 4;
	add.s64 	%rd32, %rd2, %rd31;
	ld.global.u32 	%r68, [%rd32];
	mad.lo.s32 	%r69, %r102, %r30, %r2;
	mul.wide.s32 	%rd33, %r69, 4;
	add.s64 	%rd34, %rd1, %rd33;
	ld.global.u32 	%r70, [%rd34];
	mad.lo.s32 	%r71, %r70, %r68, %r107;
	ld.global.u32 	%r72, [%rd32+4];
	mul.wide.u32 	%rd35, %r30, 4;
	add.s64 	%rd36, %rd34, %rd35;
	ld.global.u32 	%r73, [%rd36];
	mad.lo.s32 	%r74, %r73, %r72, %r71;
	ld.global.u32 	%r75, [%rd32+8];
	add.s64 	%rd37, %rd36, %rd35;
	ld.global.u32 	%r76, [%rd37];
	mad.lo.s32 	%r77, %r76, %r75, %r74;
	ld.global.u32 	%r78, [%rd32+12];
	add.s64 	%rd38, %rd37, %rd35;
	ld.global.u32 	%r79, [%rd38];
	mad.lo.s32 	%r107, %r79, %r78, %r77;
	add.s32 	%r102, %r102, 4;
$L__BB0_7:
	setp.eq.s32 	%p6, %r17, 0;
	@%p6 bra 	$L__BB0_12;
	setp.eq.s32 	%p7, %r17, 1;
	@%p7 bra 	$L__BB0_10;
	add.s32 	%r81, %r102, %r1;
	mul.wide.s32 	%rd39, %r81, 4;
	add.s64 	%rd40, %rd2, %rd39;
	ld.global.u32 	%r82, [%rd40];
	mad.lo.s32 	%r83, %r102, %r30, %r2;
	mul.wide.s32 	%rd41, %r83, 4;
	add.s64 	%rd42, %rd1, %rd41;
	ld.global.u32 	%r84, [%rd42];
	mad.lo.s32 	%r85, %r84, %r82, %r107;
	ld.global.u32 	%r86, [%rd40+4];
	mul.wide.u32 	%rd43, %r30, 4;
	add.s64 	%rd44, %rd42, %rd43;
	ld.global.u32 	%r87, [%rd44];
	mad.lo.s32 	%r107, %r87, %r86, %r85;
	add.s32 	%r102, %r102, 2;
$L__BB0_10:
	and.b32  	%r88, %r30, 1;
	setp.eq.b32 	%p8, %r88, 1;
	not.pred 	%p9, %p8;
	@%p9 bra 	$L__BB0_12;
	add.s32 	%r89, %r102, %r1;
	mul.wide.s32 	%rd45, %r89, 4;
	add.s64 	%rd46, %rd2, %rd45;
	ld.global.u32 	%r90, [%rd46];
	mad.lo.s32 	%r91, %r102, %r30, %r2;
	mul.wide.s32 	%rd47, %r91, 4;
	add.s64 	%rd48, %rd1, %rd47;
	ld.global.u32 	%r92, [%rd48];
	mad.lo.s32 	%r107, %r92, %r90, %r107;
$L__BB0_12:
	ld.param.u64 	%rd52, [_Z10matrixMultiPKiS0_Pi_param_3];
	cvta.to.global.u64 	%rd49, %rd52;
	add.s32 	%r93, %r2, %r1;
	mul.wide.s32 	%rd50, %r93, 4;
	add.s64 	%rd51, %rd49, %rd50;
	st.global.u32 	[%rd51], %r107;
	ret;

}


// ===== COMPILED SASS (sm_100) =====

	.target	sm_100

	.elftype	@"ET_EXEC"


//--------------------- .note.nv.tkinfo           --------------------------
	.section	.note.nv.tkinfo,"",@"SHT_NOTE"
	.sectionflags	@"SHF_NOTE_NV_TKINFO"
	.tkinfo
        /*0018*/ 	.word	0x00000002
        /*0030*/ 	.string	""
        /*0030*/ 	.string	"ptxas"
        /*0030*/ 	.string	"Cuda compilation tools, release 13.0, V13.0.88"
        /*0030*/ 	.string	"Build cuda_13.0.r13.0/compiler.36424714_0"
        /*0030*/ 	.string	"-arch sm_100 -m 64 "



//--------------------- .note.nv.cuinfo           --------------------------
	.section	.note.nv.cuinfo,"",@"SHT_NOTE"
	.sectionflags	@"SHF_NOTE_NV_CUINFO"
        /*0018*/ 	.short	0x0002
        /*001a*/ 	.short	0x0064
        /*001c*/ 	.short	0x0082
	.zero		2


//--------------------- .nv.info                  --------------------------
	.section	.nv.info,"",@"SHT_CUDA_INFO"
	.align	4


	//----- nvinfo : EIATTR_REGCOUNT
	.align		4
        /*0000*/ 	.byte	0x04, 0x2f
        /*0002*/ 	.short	(.L_1 - .L_0)
	.align		4
.L_0:
        /*0004*/ 	.word	index@(_Z10matrixMultiPKiS0_Pi)
        /*0008*/ 	.word	0x00000020


	//----- nvinfo : EIATTR_FRAME_SIZE
	.align		4
.L_1:
        /*000c*/ 	.byte	0x04, 0x11
        /*000e*/ 	.short	(.L_3 - .L_2)
	.align		4
.L_2:
        /*0010*/ 	.word	index@(_Z10matrixMultiPKiS0_Pi)
        /*0014*/ 	.word	0x00000000


	//----- nvinfo : EIATTR_MIN_STACK_SIZE
	.align		4
.L_3:
        /*0018*/ 	.byte	0x04, 0x12
        /*001a*/ 	.short	(.L_5 - .L_4)
	.align		4
.L_4:
        /*001c*/ 	.word	index@(_Z10matrixMultiPKiS0_Pi)
        /*0020*/ 	.word	0x00000000
.L_5:


//--------------------- .nv.compat                --------------------------
	.section	.nv.compat,"",@"SHT_CUDA_COMPAT_INFO"
	.align	4
        /*0000*/ 	.byte	0x02, 0x09, 0x00, 0x00, 0x02, 0x02, 0x01, 0x00, 0x02, 0x05, 0x05, 0x00, 0x03, 0x07, 0x01, 0x01
        /*0010*/ 	.byte	0x02, 0x03, 0x00, 0x00, 0x02, 0x06, 0x01, 0x00, 0x04, 0x0b, 0x08, 0x00, 0x09, 0x00, 0x00, 0x00
        /*0020*/ 	.byte	0x00, 0x00, 0x00, 0x00


//--------------------- .nv.info._Z10matrixMultiPKiS0_Pi --------------------------
	.section	.nv.info._Z10matrixMultiPKiS0_Pi,"",@"SHT_CUDA_INFO"
	.sectionflags	@""
	.align	4


	//----- nvinfo : EIATTR_CUDA_API_VERSION
	.align		4
        /*0000*/ 	.byte	0x04, 0x37
        /*0002*/ 	.short	(.L_7 - .L_6)
.L_6:
        /*0004*/ 	.word	0x00000082


	//----- nvinfo : EIATTR_KPARAM_INFO
	.align		4
.L_7:
        /*0008*/ 	.byte	0x04, 0x17
        /*000a*/ 	.short	(.L_9 - .L_8)
.L_8:
        /*000c*/ 	.word	0x00000000
        /*0010*/ 	.short	0x0003
        /*0012*/ 	.short	0x0018
        /*0014*/ 	.byte	0x00, 0xf5, 0x21, 0x00


	//----- nvinfo : EIATTR_KPARAM_INFO
	.align		4
.L_9:
        /*0018*/ 	.byte	0x04, 0x17
        /*001a*/ 	.short	(.L_11 - .L_10)
.L_10:
        /*001c*/ 	.word	0x00000000
        /*0020*/ 	.short	0x0002
        /*0022*/ 	.short	0x0010
        /*0024*/ 	.byte	0x00, 0xf5, 0x21, 0x00


	//----- nvinfo : EIATTR_KPARAM_INFO
	.align		4
.L_11:
        /*0028*/ 	.byte	0x04, 0x17
        /*002a*/ 	.short	(.L_13 - .L_12)
.L_12:
        /*002c*/ 	.word	0x00000000
        /*0030*/ 	.short	0x0001
        /*0032*/ 	.short	0x0008
        /*0034*/ 	.byte	0x00, 0xf5, 0x21, 0x00


	//----- nvinfo : EIATTR_KPARAM_INFO
	.align		4
.L_13:
        /*0038*/ 	.byte	0x04, 0x17
        /*003a*/ 	.short	(.L_15 - .L_14)
.L_14:
        /*003c*/ 	.word	0x00000000
        /*0040*/ 	.short	0x0000
        /*0042*/ 	.short	0x0000
        /*0044*/ 	.byte	0x00, 0xf0, 0x11, 0x00


	//----- nvinfo : EIATTR_SPARSE_MMA_MASK
	.align		4
.L_15:
        /*0048*/ 	.byte	0x03, 0x50
        /*004a*/ 	.short	0x0000


	//----- nvinfo : EIATTR_MAXREG_COUNT
	.align		4
        /*004c*/ 	.byte	0x03, 0x1b
        /*004e*/ 	.short	0x00ff


	//----- nvinfo : EIATTR_MERCURY_ISA_VERSION
	.align		4
        /*0050*/ 	.byte	0x03, 0x5f
        /*0052*/ 	.short	0x0101


	//----- nvinfo : EIATTR_VRC_CTA_INIT_COUNT
	.align		4
        /*0054*/ 	.byte	0x02, 0x4a
	.zero		1
	.zero		1


	//----- nvinfo : EIATTR_EXIT_INSTR_OFFSETS
	.align		4
        /*0058*/ 	.byte	0x04, 0x1c
        /*005a*/ 	.short	(.L_17 - .L_16)


	//   ....[0]....
.L_16:
        /*005c*/ 	.word	0x000009d0


	//----- nvinfo : EIATTR_CBANK_PARAM_SIZE
	.align		4
.L_17:
        /*0060*/ 	.byte	0x03, 0x19
        /*0062*/ 	.short	0x0020


	//----- nvinfo : EIATTR_PARAM_CBANK
	.align		4
        /*0064*/ 	.byte	0x04, 0x0a
        /*0066*/ 	.short	(.L_19 - .L_18)
	.align		4
.L_18:
        /*0068*/ 	.word	index@(.nv.constant0._Z10matrixMultiPKiS0_Pi)
        /*006c*/ 	.short	0x0380
        /*006e*/ 	.short	0x0020


	//----- nvinfo : EIATTR_SW_WAR
	.align		4
.L_19:
        /*0070*/ 	.byte	0x04, 0x36
        /*0072*/ 	.short	(.L_21 - .L_20)
.L_20:
        /*0074*/ 	.word	0x00000008
.L_21:


//--------------------- .nv.callgraph             --------------------------
	.section	.nv.callgraph,"",@"SHT_CUDA_CALLGRAPH"
	.align	4
	.sectionentsize	8
	.align		4
        /*0000*/ 	.word	0x00000000
	.align		4
        /*0004*/ 	.word	0xffffffff
	.align		4
        /*0008*/ 	.word	0x00000000
	.align		4
        /*000c*/ 	.word	0xfffffffe
	.align		4
        /*0010*/ 	.word	0x00000000
	.align		4
        /*0014*/ 	.word	0xfffffffd
	.align		4
        /*0018*/ 	.word	0x00000000
	.align		4
        /*001c*/ 	.word	0xfffffffc


//--------------------- .text._Z10matrixMultiPKiS0_Pi --------------------------
	.section	.text._Z10matrixMultiPKiS0_Pi,"ax",@progbits
	.align	128
        .global         _Z10matrixMultiPKiS0_Pi
        .type           _Z10matrixMultiPKiS0_Pi,@function
        .size           _Z10matrixMultiPKiS0_Pi,(.L_x_5 - _Z10matrixMultiPKiS0_Pi)
        .other          _Z10matrixMultiPKiS0_Pi,@"STO_CUDA_ENTRY STV_DEFAULT"
_Z10matrixMultiPKiS0_Pi:
.text._Z10matrixMultiPKiS0_Pi:
[----:B------:R-:W-:Y:S01]  /*0000*/  LDC R1, c[0x0][0x37c] ;  /* 0x0000df00ff017b82 */ /* 0x000fe20000000800 */
[----:B------:R-:W0:Y:S01]  /*0010*/  S2R R13, SR_CTAID.Y ;  /* 0x00000000000d7919 */ /* 0x000e220000002600 */
[----:B------:R-:W1:Y:S01]  /*0020*/  LDCU UR18, c[0x0][0x380] ;  /* 0x00007000ff1277ac */ /* 0x000e620008000800 */
[----:B------:R-:W-:Y:S01]  /*0030*/  HFMA2 R15, -RZ, RZ, 0, 0 ;  /* 0x00000000ff0f7431 */ /* 0x000fe200000001ff */
[----:B------:R-:W0:Y:S01]  /*0040*/  S2R R0, SR_TID.Y ;  /* 0x0000000000007919 */ /* 0x000e220000002200 */
[----:B------:R-:W0:Y:S01]  /*0050*/  LDCU UR4, c[0x0][0x364] ;  /* 0x00006c80ff0477ac */ /* 0x000e220008000800 */
[----:B------:R-:W2:Y:S01]  /*0060*/  S2R R2, SR_CTAID.X ;  /* 0x0000000000027919 */ /* 0x000ea20000002500 */
[----:B------:R-:W2:Y:S01]  /*0070*/  LDCU UR5, c[0x0][0x360] ;  /* 0x00006c00ff0577ac */ /* 0x000ea20008000800 */
[----:B------:R-:W2:Y:S01]  /*0080*/  S2R R3, SR_TID.X ;  /* 0x0000000000037919 */ /* 0x000ea20000002100 */
[----:B------:R-:W3:Y:S01]  /*0090*/  LDCU.64 UR16, c[0x0][0x358] ;  /* 0x00006b00ff1077ac */ /* 0x000ee20008000a00 */
[----:B-1----:R-:W-:Y:S01]  /*00a0*/  UISETP.GE.AND UP0, UPT, UR18, 0x1, UPT ;  /* 0x000000011200788c */ /* 0x002fe2000bf06270 */
[----:B0-----:R-:W-:-:S04]  /*00b0*/  IMAD R13, R13, UR4, R0 ;  /* 0x000000040d0d7c24 */ /* 0x001fc8000f8e0200 */
[----:B------:R-:W-:Y:S02]  /*00c0*/  IMAD R13, R13, UR18, RZ ;  /* 0x000000120d0d7c24 */ /* 0x000fe4000f8e02ff */
[----:B--2---:R-:W-:Y:S02]  /*00d0*/  IMAD R0, R2, UR5, R3 ;  /* 0x0000000502007c24 */ /* 0x004fe4000f8e0203 */
[----:B---3--:R-:W-:Y:S05]  /*00e0*/  BRA.U !UP0, `(.L_x_0) ;  /* 0x0000000908287547 */ /* 0x008fea000b800000 */
[----:B------:R-:W-:Y:S01]  /*00f0*/  UISETP.GE.U32.AND UP1, UPT, UR18, 0x8, UPT ;  /* 0x000000081200788c */ /* 0x000fe2000bf26070 */
[----:B------:R-:W-:Y:S01]  /*0100*/  MOV R15, RZ ;  /* 0x000000ff000f7202 */ /* 0x000fe20000000f00 */
[----:B------:R-:W-:Y:S01]  /*0110*/  ULOP3.LUT UR19, UR18, 0x7, URZ, 0xc0, !UPT ;  /* 0x0000000712137892 */ /* 0x000fe2000f8ec0ff */
[----:B------:R-:W-:-:S03]  /*0120*/  UMOV UR4, URZ ;  /* 0x000000ff00047c82 */ /* 0x000fc60008000000 */
[----:B------:R-:W-:-:S03]  /*0130*/  UISETP.NE.AND UP0, UPT, UR19, URZ, UPT ;  /* 0x000000ff1300728c */ /* 0x000fc6000bf05270 */
[----:B------:R-:W-:Y:S08]  /*0140*/  BRA.U !UP1, `(.L_x_1) ;  /* 0x0000000109f87547 */ /* 0x000ff0000b800000 */
[----:B------:R-:W0:Y:S01]  /*0150*/  LDCU.64 UR20, c[0x0][0x390] ;  /* 0x00007200ff1477ac */ /* 0x000e220008000a00 */
[----:B------:R-:W-:Y:S02]  /*0160*/  MOV R15, RZ ;  /* 0x000000ff000f7202 */ /* 0x000fe40000000f00 */
[----:B------:R-:W-:Y:S01]  /*0170*/  MOV R12, R13 ;  /* 0x0000000d000c7202 */ /* 0x000fe20000000f00 */
[----:B------:R-:W-:Y:S01]  /*0180*/  ULOP3.LUT UR4, UR18, 0x7ffffff8, URZ, 0xc0, !UPT ;  /* 0x7ffffff812047892 */ /* 0x000fe2000f8ec0ff */
[----:B------:R-:W-:-:S03]  /*0190*/  MOV R14, R0 ;  /* 0x00000000000e7202 */ /* 0x000fc60000000f00 */
[----:B------:R-:W-:Y:S02]  /*01a0*/  UIADD3 UR5, UPT, UPT, -UR4, URZ, URZ ;  /* 0x000000ff04057290 */ /* 0x000fe4000fffe1ff */
[----:B0-----:R-:W-:Y:S02]  /*01b0*/  UIMAD.WIDE.U32 UR6, UR18, 0xc, UR20 ;  /* 0x0000000c120678a5 */ /* 0x001fe4000f8e0014 */
[----:B------:R-:W-:Y:S02]  /*01c0*/  UIMAD.WIDE.U32 UR8, UR18, 0x10, UR20 ;  /* 0x00000010120878a5 */ /* 0x000fe4000f8e0014 */
[----:B------:R-:W-:Y:S02]  /*01d0*/  UIMAD.WIDE.U32 UR10, UR18, 0x14, UR20 ;  /* 0x00000014120a78a5 */ /* 0x000fe4000f8e0014 */
[----:B------:R-:W-:Y:S02]  /*01e0*/  UIMAD.WIDE.U32 UR12, UR18, 0x18, UR20 ;  /* 0x00000018120c78a5 */ /* 0x000fe4000f8e0014 */
[----:B------:R-:W-:-:S12]  /*01f0*/  UIMAD.WIDE.U32 UR14, UR18, 0x1c, UR20 ;  /* 0x0000001c120e78a5 */ /* 0x000fd8000f8e0014 */
.L_x_2:
[----:B------:R-:W0:Y:S01]  /*0200*/  LDC.64 R2, c[0x0][0x388] ;  /* 0x0000e200ff027b82 */ /* 0x000e220000000a00 */
[----:B------:R-:W-:Y:S01]  /*0210*/  HFMA2 R9, -RZ, RZ, 0, 2.384185791015625e-07 ;  /* 0x00000004ff097431 */ /* 0x000fe200000001ff */
[----:B------:R-:W-:Y:S02]  /*0220*/  UIMAD.WIDE.U32 UR24, UR18, 0x4, UR20 ;  /* 0x00000004121878a5 */ /* 0x000fe4000f8e0014 */
[----:B------:R-:W-:-:S04]  /*0230*/  UIMAD.WIDE.U32 UR22, UR18, 0x8, UR20 ;  /* 0x00000008121678a5 */ /* 0x000fc8000f8e0014 */
[----:B------:R-:W-:Y:S02]  /*0240*/  MOV R4, UR24 ;  /* 0x0000001800047c02 */ /* 0x000fe40008000f00 */
[----:B------:R-:W-:Y:S01]  /*0250*/  MOV R5, UR25 ;  /* 0x0000001900057c02 */ /* 0x000fe20008000f00 */
[C---:B------:R-:W-:Y:S01]  /*0260*/  IMAD.WIDE R8, R14.reuse, R9, UR20 ;  /* 0x000000140e087e25 */ /* 0x040fe2000f8e0209 */
[----:B------:R-:W-:Y:S02]  /*0270*/  MOV R6, UR22 ;  /* 0x0000001600067c02 */ /* 0x000fe40008000f00 */
[----:B------:R-:W-:Y:S01]  /*0280*/  MOV R7, UR23 ;  /* 0x0000001700077c02 */ /* 0x000fe20008000f00 */
[----:B------:R-:W-:Y:S01]  /*0290*/  IMAD.WIDE R4, R14, 0x4, R4 ;  /* 0x000000040e047825 */ /* 0x000fe200078e0204 */
[----:B------:R1:W2:Y:S03]  /*02a0*/  LDG.E R21, desc[UR16][R8.64] ;  /* 0x0000001008157981 */ /* 0x0002a6000c1e1900 */
[----:B------:R-:W-:-:S02]  /*02b0*/  HFMA2 R11, -RZ, RZ, 0, 2.384185791015625e-07 ;  /* 0x00000004ff0b7431 */ /* 0x000fc400000001ff */
[----:B0-----:R-:W-:Y:S01]  /*02c0*/  IMAD.WIDE R2, R12, 0x4, R2 ;  /* 0x000000040c027825 */ /* 0x001fe200078e0202 */
[----:B------:R-:W-:Y:S01]  /*02d0*/  MOV R25, 0x4 ;  /* 0x0000000400197802 */ /* 0x000fe20000000f00 */
[----:B------:R0:W3:Y:S04]  /*02e0*/  LDG.E R19, desc[UR16][R4.64] ;  /* 0x0000001004137981 */ /* 0x0000e8000c1e1900 */
[----:B------:R-:W2:Y:S01]  /*02f0*/  LDG.E R20, desc[UR16][R2.64] ;  /* 0x0000001002147981 */ /* 0x000ea2000c1e1900 */
[----:B------:R-:W-:-:S03]  /*0300*/  IMAD.WIDE R6, R14, 0x4, R6 ;  /* 0x000000040e067825 */ /* 0x000fc600078e0206 */
[----:B------:R-:W3:Y:S01]  /*0310*/  LDG.E R18, desc[UR16][R2.64+0x4] ;  /* 0x0000041002127981 */ /* 0x000ee2000c1e1900 */
[C---:B------:R-:W-:Y:S01]  /*0320*/  IMAD.WIDE R24, R14.reuse, R25, UR6 ;  /* 0x000000060e187e25 */ /* 0x040fe2000f8e0219 */
[----:B------:R-:W-:Y:S02]  /*0330*/  MOV R27, 0x4 ;  /* 0x00000004001b7802 */ /* 0x000fe40000000f00 */
[----:B------:R4:W5:Y:S01]  /*0340*/  LDG.E R17, desc[UR16][R6.64] ;  /* 0x0000001006117981 */ /* 0x000962000c1e1900 */
[----:B-1----:R-:W-:-:S03]  /*0350*/  IMAD.WIDE R8, R14, R11, UR8 ;  /* 0x000000080e087e25 */ /* 0x002fc6000f8e020b */
[----:B------:R-:W5:Y:S01]  /*0360*/  LDG.E R16, desc[UR16][R2.64+0x8] ;  /* 0x0000081002107981 */ /* 0x000f62000c1e1900 */
[----:B------:R-:W-:Y:S02]  /*0370*/  HFMA2 R29, -RZ, RZ, 0, 2.384185791015625e-07 ;  /* 0x00000004ff1d7431 */ /* 0x000fe400000001ff */
[C---:B0-----:R-:W-:Y:S01]  /*0380*/  IMAD.WIDE R4, R14.reuse, R27, UR10 ;  /* 0x0000000a0e047e25 */ /* 0x041fe2000f8e021b */
[----:B------:R-:W5:Y:S04]  /*0390*/  LDG.E R23, desc[UR16][R24.64] ;  /* 0x0000001018177981 */ /* 0x000f68000c1e1900 */
[----:B------:R-:W5:Y:S01]  /*03a0*/  LDG.E R22, desc[UR16][R2.64+0xc] ;  /* 0x00000c1002167981 */ /* 0x000f62000c1e1900 */
[----:B----4-:R-:W-:-:S03]  /*03b0*/  IMAD.WIDE R6, R14, R11, UR12 ;  /* 0x0000000c0e067e25 */ /* 0x010fc6000f8e020b */
[----:B------:R-:W4:Y:S04]  /*03c0*/  LDG.E R9, desc[UR16][R8.64] ;  /* 0x0000001008097981 */ /* 0x000f28000c1e1900 */
[----:B------:R-:W4:Y:S01]  /*03d0*/  LDG.E R26, desc[UR16][R2.64+0x10] ;  /* 0x00001010021a7981 */ /* 0x000f22000c1e1900 */
[----:B------:R-:W-:-:S03]  /*03e0*/  IMAD.WIDE R10, R14, R29, UR14 ;  /* 0x0000000e0e0a7e25 */ /* 0x000fc6000f8e021d */
[----:B------:R0:W4:Y:S04]  /*03f0*/  LDG.E R4, desc[UR16][R4.64] ;  /* 0x0000001004047981 */ /* 0x000128000c1e1900 */
[----:B------:R-:W4:Y:S04]  /*0400*/  LDG.E R27, desc[UR16][R2.64+0x14] ;  /* 0x00001410021b7981 */ /* 0x000f28000c1e1900 */
[----:B------:R-:W4:Y:S04]  /*0410*/  LDG.E R7, desc[UR16][R6.64] ;  /* 0x0000001006077981 */ /* 0x000f28000c1e1900 */
[----:B------:R-:W4:Y:S04]  /*0420*/  LDG.E R24, desc[UR16][R2.64+0x18] ;  /* 0x0000181002187981 */ /* 0x000f28000c1e1900 */
[----:B------:R-:W4:Y:S04]  /*0430*/  LDG.E R10, desc[UR16][R10.64] ;  /* 0x000000100a0a7981 */ /* 0x000f28000c1e1900 */
[----:B------:R-:W4:Y:S01]  /*0440*/  LDG.E R25, desc[UR16][R2.64+0x1c] ;  /* 0x00001c1002197981 */ /* 0x000f22000c1e1900 */
[----:B------:R-:W-:-:S04]  /*0450*/  UIADD3 UR5, UPT, UPT, UR5, 0x8, URZ ;  /* 0x0000000805057890 */ /* 0x000fc8000fffe0ff */
[----:B------:R-:W-:Y:S01]  /*0460*/  UISETP.NE.AND UP1, UPT, UR5, URZ, UPT ;  /* 0x000000ff0500728c */ /* 0x000fe2000bf25270 */
[----:B0-----:R-:W-:Y:S02]  /*0470*/  MOV R5, UR18 ;  /* 0x0000001200057c02 */ /* 0x001fe40008000f00 */
[----:B------:R-:W-:Y:S02]  /*0480*/  IADD3 R12, PT, PT, R12, 0x8, RZ ;  /* 0x000000080c0c7810 */ /* 0x000fe40007ffe0ff */
[----:B------:R-:W-:Y:S01]  /*0490*/  LEA R14, R5, R14, 0x3 ;  /* 0x0000000e050e7211 */ /* 0x000fe200078e18ff */
[----:B--2---:R-:W-:-:S04]  /*04a0*/  IMAD R20, R20, R21, R15 ;  /* 0x0000001514147224 */ /* 0x004fc800078e020f */
[----:B---3--:R-:W-:-:S04]  /*04b0*/  IMAD R18, R18, R19, R20 ;  /* 0x0000001312127224 */ /* 0x008fc800078e0214 */
[----:B-----5:R-:W-:-:S04]  /*04c0*/  IMAD R16, R16, R17, R18 ;  /* 0x0000001110107224 */ /* 0x020fc800078e0212 */
[----:B------:R-:W-:-:S04]  /*04d0*/  IMAD R16, R22, R23, R16 ;  /* 0x0000001716107224 */ /* 0x000fc800078e0210 */
[----:B----4-:R-:W-:-:S04]  /*04e0*/  IMAD R9, R26, R9, R16 ;  /* 0x000000091a097224 */ /* 0x010fc800078e0210 */
[----:B------:R-:W-:-:S04]  /*04f0*/  IMAD R4, R27, R4, R9 ;  /* 0x000000041b047224 */ /* 0x000fc800078e0209 */
[----:B------:R-:W-:-:S04]  /*0500*/  IMAD R7, R24, R7, R4 ;  /* 0x0000000718077224 */ /* 0x000fc800078e0204 */
[----:B------:R-:W-:Y:S01]  /*0510*/  IMAD R15, R25, R10, R7 ;  /* 0x0000000a190f7224 */ /* 0x000fe200078e0207 */
[----:B------:R-:W-:Y:S06]  /*0520*/  BRA.U UP1, `(.L_x_2) ;  /* 0xfffffffd01347547 */ /* 0x000fec000b83ffff */
.L_x_1:
[----:B------:R-:W-:Y:S05]  /*0530*/  BRA.U !UP0, `(.L_x_0) ;  /* 0x0000000508147547 */ /* 0x000fea000b800000 */
[----:B------:R-:W-:Y:S02]  /*0540*/  UISETP.GE.U32.AND UP0, UPT, UR19, 0x4, UPT ;  /* 0x000000041300788c */ /* 0x000fe4000bf06070 */
[----:B------:R-:W-:-:S04]  /*0550*/  ULOP3.LUT UR5, UR18, 0x3, URZ, 0xc0, !UPT ;  /* 0x0000000312057892 */ /* 0x000fc8000f8ec0ff */
[----:B------:R-:W-:-:S03]  /*0560*/  UISETP.NE.AND UP1, UPT, UR5, URZ, UPT ;  /* 0x000000ff0500728c */ /* 0x000fc6000bf25270 */
[----:B------:R-:W-:Y:S08]  /*0570*/  BRA.U !UP0, `(.L_x_3) ;  /* 0x0000000108647547 */ /* 0x000ff0000b800000 */
[----:B------:R-:W0:Y:S01]  /*0580*/  LDC.64 R4, c[0x0][0x390] ;  /* 0x0000e400ff047b82 */ /* 0x000e220000000a00 */
[----:B------:R-:W-:Y:S02]  /*0590*/  MOV R9, UR4 ;  /* 0x0000000400097c02 */ /* 0x000fe40008000f00 */
[----:B------:R-:W-:-:S03]  /*05a0*/  IADD3 R7, PT, PT, R13, UR4, RZ ;  /* 0x000000040d077c10 */ /* 0x000fc6000fffe0ff */
[----:B------:R-:W-:Y:S02]  /*05b0*/  IMAD R9, R9, UR18, R0 ;  /* 0x0000001209097c24 */ /* 0x000fe4000f8e0200 */
[----:B------:R-:W1:Y:S01]  /*05c0*/  LDC.64 R2, c[0x0][0x388] ;  /* 0x0000e200ff027b82 */ /* 0x000e620000000a00 */
[----:B------:R-:W-:Y:S01]  /*05d0*/  MOV R11, UR18 ;  /* 0x00000012000b7c02 */ /* 0x000fe20008000f00 */
[----:B0-----:R-:W-:Y:S01]  /*05e0*/  IMAD.WIDE R4, R9, 0x4, R4 ;  /* 0x0000000409047825 */ /* 0x001fe200078e0204 */
[----:B------:R-:W-:-:S03]  /*05f0*/  MOV R9, UR18 ;  /* 0x0000001200097c02 */ /* 0x000fc60008000f00 */
[----:B-1----:R-:W-:-:S04]  /*0600*/  IMAD.WIDE R2, R7, 0x4, R2 ;  /* 0x0000000407027825 */ /* 0x002fc800078e0202 */
[C---:B------:R-:W-:Y:S01]  /*0610*/  IMAD.WIDE.U32 R6, R9.reuse, 0x4, R4 ;  /* 0x0000000409067825 */ /* 0x040fe200078e0004 */
[----:B------:R-:W2:Y:S04]  /*0620*/  LDG.E R12, desc[UR16][R2.64] ;  /* 0x00000010020c7981 */ /* 0x000ea8000c1e1900 */
[----:B------:R-:W2:Y:S01]  /*0630*/  LDG.E R4, desc[UR16][R4.64] ;  /* 0x0000001004047981 */ /* 0x000ea2000c1e1900 */
[----:B------:R-:W-:-:S03]  /*0640*/  IMAD.WIDE.U32 R8, R9, 0x4, R6 ;  /* 0x0000000409087825 */ /* 0x000fc600078e0006 */
[----:B------:R-:W3:Y:S04]  /*0650*/  LDG.E R6, desc[UR16][R6.64] ;  /* 0x0000001006067981 */ /* 0x000ee8000c1e1900 */
[----:B------:R-:W3:Y:S01]  /*0660*/  LDG.E R17, desc[UR16][R2.64+0x4] ;  /* 0x0000041002117981 */ /* 0x000ee2000c1e1900 */
[----:B------:R-:W-:-:S03]  /*0670*/  IMAD.WIDE.U32 R10, R11, 0x4, R8 ;  /* 0x000000040b0a7825 */ /* 0x000fc600078e0008 */
[----:B------:R-:W4:Y:S04]  /*0680*/  LDG.E R14, desc[UR16][R8.64] ;  /* 0x00000010080e7981 */ /* 0x000f28000c1e1900 */
[----:B------:R-:W4:Y:S04]  /*0690*/  LDG.E R19, desc[UR16][R2.64+0x8] ;  /* 0x0000081002137981 */ /* 0x000f28000c1e1900 */
[----:B------:R-:W5:Y:S04]  /*06a0*/  LDG.E R21, desc[UR16][R2.64+0xc] ;  /* 0x00000c1002157981 */ /* 0x000f68000c1e1900 */
[----:B------:R-:W5:Y:S01]  /*06b0*/  LDG.E R10, desc[UR16][R10.64] ;  /* 0x000000100a0a7981 */ /* 0x000f62000c1e1900 */
[----:B------:R-:W-:Y:S01]  /*06c0*/  UIADD3 UR4, UPT, UPT, UR4, 0x4, URZ ;  /* 0x0000000404047890 */ /* 0x000fe2000fffe0ff */
[----:B--2---:R-:W-:-:S04]  /*06d0*/  IMAD R4, R12, R4, R15 ;  /* 0x000000040c047224 */ /* 0x004fc800078e020f */
[----:B---3--:R-:W-:-:S04]  /*06e0*/  IMAD R4, R17, R6, R4 ;  /* 0x0000000611047224 */ /* 0x008fc800078e0204 */
[----:B----4-:R-:W-:-:S04]  /*06f0*/  IMAD R4, R19, R14, R4 ;  /* 0x0000000e13047224 */ /* 0x010fc800078e0204 */
[----:B-----5:R-:W-:-:S07]  /*0700*/  IMAD R15, R21, R10, R4 ;  /* 0x0000000a150f7224 */ /* 0x020fce00078e0204 */
.L_x_3:
[----:B------:R-:W-:Y:S05]  /*0710*/  BRA.U !UP1, `(.L_x_0) ;  /* 0x00000001099c7547 */ /* 0x000fea000b800000 */
[----:B------:R-:W-:Y:S01]  /*0720*/  UISETP.NE.AND UP0, UPT, UR5, 0x1, UPT ;  /* 0x000000010500788c */ /* 0x000fe2000bf05270 */
[----:B------:R-:W-:Y:S01]  /*0730*/  MOV R3, UR4 ;  /* 0x0000000400037c02 */ /* 0x000fe20008000f00 */
[----:B------:R-:W-:Y:S02]  /*0740*/  ULOP3.LUT UR5, UR18, 0x1, URZ, 0xc0, !UPT ;  /* 0x0000000112057892 */ /* 0x000fe4000f8ec0ff */
[----:B------:R-:W-:Y:S02]  /*0750*/  MOV R5, UR18 ;  /* 0x0000001200057c02 */ /* 0x000fe40008000f00 */
[----:B------:R-:W-:Y:S01]  /*0760*/  UISETP.NE.U32.AND UP1, UPT, UR5, 0x1, UPT ;  /* 0x000000010500788c */ /* 0x000fe2000bf25070 */
[----:B------:R-:W-:-:S04]  /*0770*/  PLOP3.LUT P0, PT, PT, PT, UP0, 0x80, 0x8 ;  /* 0x000000000008781c */ /* 0x000fc80003f0f008 */
[----:B------:R-:W0:Y:S01]  /*0780*/  @UP0 LDCU.64 UR8, c[0x0][0x390] ;  /* 0x00007200ff0807ac */ /* 0x000e220008000a00 */
[----:B------:R-:W-:Y:S01]  /*0790*/  PLOP3.LUT P1, PT, PT, PT, UP1, 0x80, 0x8 ;  /* 0x000000000008781c */ /* 0x000fe20003f2f018 */
[----:B------:R-:W1:Y:S04]  /*07a0*/  @UP0 LDCU.64 UR6, c[0x0][0x388] ;  /* 0x00007100ff0607ac */ /* 0x000e680008000a00 */
[----:B------:R-:W2:Y:S03]  /*07b0*/  @!UP1 LDCU.64 UR10, c[0x0][0x388] ;  /* 0x00007100ff0a97ac */ /* 0x000ea60008000a00 */
[----:B------:R-:W-:Y:S01]  /*07c0*/  @P0 IMAD R3, R3, UR18, R0 ;  /* 0x0000001203030c24 */ /* 0x000fe2000f8e0200 */
[----:B------:R-:W3:Y:S01]  /*07d0*/  @!UP1 LDCU.64 UR12, c[0x0][0x390] ;  /* 0x00007200ff0c97ac */ /* 0x000ee20008000a00 */
[----:B0-----:R-:W-:-:S02]  /*07e0*/  MOV R10, UR8 ;  /* 0x00000008000a7c02 */ /* 0x001fc40008000f00 */
[----:B------:R-:W-:Y:S02]  /*07f0*/  MOV R11, UR9 ;  /* 0x00000009000b7c02 */ /* 0x000fe40008000f00 */
[----:B-1----:R-:W-:Y:S02]  /*0800*/  MOV R8, UR6 ;  /* 0x0000000600087c02 */ /* 0x002fe40008000f00 */
[----:B------:R-:W-:Y:S01]  /*0810*/  MOV R9, UR7 ;  /* 0x0000000700097c02 */ /* 0x000fe20008000f00 */
[----:B------:R-:W-:Y:S01]  /*0820*/  @P0 IMAD.WIDE R10, R3, 0x4, R10 ;  /* 0x00000004030a0825 */ /* 0x000fe200078e020a */
[----:B------:R-:W-:Y:S01]  /*0830*/  @P0 IADD3 R3, PT, PT, R13, UR4, RZ ;  /* 0x000000040d030c10 */ /* 0x000fe2000fffe0ff */
[----:B------:R-:W-:Y:S01]  /*0840*/  @UP0 UIADD3 UR4, UPT, UPT, UR4, 0x2, URZ ;  /* 0x0000000204040890 */ /* 0x000fe2000fffe0ff */
[----:B--2---:R-:W-:Y:S02]  /*0850*/  MOV R4, UR10 ;  /* 0x0000000a00047c02 */ /* 0x004fe40008000f00 */
[----:B---3--:R-:W-:Y:S01]  /*0860*/  MOV R6, UR12 ;  /* 0x0000000c00067c02 */ /* 0x008fe20008000f00 */
[----:B------:R-:W-:Y:S01]  /*0870*/  @P0 IMAD.WIDE R8, R3, 0x4, R8 ;  /* 0x0000000403080825 */ /* 0x000fe200078e0208 */
[----:B------:R-:W-:Y:S01]  /*0880*/  MOV R7, UR13 ;  /* 0x0000000d00077c02 */ /* 0x000fe20008000f00 */
[----:B------:R-:W2:Y:S01]  /*0890*/  @P0 LDG.E R14, desc[UR16][R10.64] ;  /* 0x000000100a0e0981 */ /* 0x000ea2000c1e1900 */
[----:B------:R-:W-:Y:S01]  /*08a0*/  MOV R19, UR4 ;  /* 0x0000000400137c02 */ /* 0x000fe20008000f00 */
[----:B------:R-:W-:Y:S01]  /*08b0*/  @P0 IMAD.WIDE.U32 R2, R5, 0x4, R10 ;  /* 0x0000000405020825 */ /* 0x000fe200078e000a */
[----:B------:R-:W-:Y:S01]  /*08c0*/  MOV R5, UR11 ;  /* 0x0000000b00057c02 */ /* 0x000fe20008000f00 */
[----:B------:R-:W2:Y:S01]  /*08d0*/  @P0 LDG.E R12, desc[UR16][R8.64] ;  /* 0x00000010080c0981 */ /* 0x000ea2000c1e1900 */
[----:B------:R-:W-:Y:S01]  /*08e0*/  @!P1 IADD3 R17, PT, PT, R13, UR4, RZ ;  /* 0x000000040d119c10 */ /* 0x000fe2000fffe0ff */
[----:B------:R-:W-:-:S02]  /*08f0*/  @!P1 IMAD R19, R19, UR18, R0 ;  /* 0x0000001213139c24 */ /* 0x000fc4000f8e0200 */
[----:B------:R-:W3:Y:S02]  /*0900*/  @P0 LDG.E R21, desc[UR16][R8.64+0x4] ;  /* 0x0000041008150981 */ /* 0x000ee4000c1e1900 */
[----:B------:R-:W-:Y:S02]  /*0910*/  @!P1 IMAD.WIDE R4, R17, 0x4, R4 ;  /* 0x0000000411049825 */ /* 0x000fe400078e0204 */
[----:B------:R-:W3:Y:S02]  /*0920*/  @P0 LDG.E R2, desc[UR16][R2.64] ;  /* 0x0000001002020981 */ /* 0x000ee4000c1e1900 */
[----:B------:R-:W-:Y:S02]  /*0930*/  @!P1 IMAD.WIDE R6, R19, 0x4, R6 ;  /* 0x0000000413069825 */ /* 0x000fe400078e0206 */
[----:B------:R-:W4:Y:S04]  /*0940*/  @!P1 LDG.E R4, desc[UR16][R4.64] ;  /* 0x0000001004049981 */ /* 0x000f28000c1e1900 */
[----:B------:R-:W4:Y:S01]  /*0950*/  @!P1 LDG.E R6, desc[UR16][R6.64] ;  /* 0x0000001006069981 */ /* 0x000f22000c1e1900 */
[----:B--2---:R-:W-:-:S04]  /*0960*/  @P0 IMAD R12, R12, R14, R15 ;  /* 0x0000000e0c0c0224 */ /* 0x004fc800078e020f */
[----:B---3--:R-:W-:-:S04]  /*0970*/  @P0 IMAD R15, R21, R2, R12 ;  /* 0x00000002150f0224 */ /* 0x008fc800078e020c */
[----:B----4-:R-:W-:-:S07]  /*0980*/  @!P1 IMAD R15, R4, R6, R15 ;  /* 0x00000006040f9224 */ /* 0x010fce00078e020f */
.L_x_0:
[----:B------:R-:W0:Y:S01]  /*0990*/  LDC.64 R2, c[0x0][0x398] ;  /* 0x0000e600ff027b82 */ /* 0x000e220000000a00 */
[----:B------:R-:W-:-:S05]  /*09a0*/  IADD3 R13, PT, PT, R13, R0, RZ ;  /* 0x000000000d0d7210 */ /* 0x000fca0007ffe0ff */
[----:B0-----:R-:W-:-:S05]  /*09b0*/  IMAD.WIDE R2, R13, 0x4, R2 ;  /* 0x000000040d027825 */ /* 0x001fca00078e0202 */
[----:B------:R-:W-:Y:S01]  /*09c0*/  STG.E desc[UR16][R2.64], R15 ;  /* 0x0000000f02007986 */ /* 0x000fe2000c101910 */
[----:B------:R-:W-:Y:S05]  /*09d0*/  EXIT ;  /* 0x000000000000794d */ /* 0x000fea0003800000 */
.L_x_4:
[----:B------:R-:W-:-:S00]  /*09e0*/  BRA `(.L_x_4) ;  /* 0xfffffffc00fc7947 */ /* 0x000fc0000383ffff */
[----:B------:R-:W-:-:S00]  /*09f0*/  NOP ;  /* 0x0000000000007918 */ /* 0x000fc00000000000 */
        /* <DEDUP_REMOVED lines=8> */
.L_x_5:


//--------------------- .nv.shared.reserved.0     --------------------------
	.section	.nv.shared.reserved.0,"aw",@nobits
	.weak		__nv_reservedSMEM_offset_0_alias
	.size		__nv_reservedSMEM_offset_0_alias, 0, 64
	.other		__nv_reservedSMEM_offset_0_alias,@"STO_CUDA_RESERVED_SHARED STV_DEFAULT"
__nv_reservedSMEM_offset_0_alias:
	.zero		0
	.zero		64


//--------------------- .nv.constant0._Z10matrixMultiPKiS0_Pi --------------------------
	.section	.nv.constant0._Z10matrixMultiPKiS0_Pi,"a",@progbits
	.sectionflags	@""
	.align	4
.nv.constant0._Z10matrixMultiPKiS0_Pi:
	.zero		928


//--------------------- SYMBOLS --------------------------

	.type		.nv.reservedSmem.offset0,@object
	.size		.nv.reservedSmem.offset0,0x4
